	.headerflags	@"EF_CUDA_TEXMODE_UNIFIED EF_CUDA_64BIT_ADDRESS EF_CUDA_ACCELERATORS EF_CUDA_SM90 EF_CUDA_VIRTUAL_SM(EF_CUDA_SM90)"
	.elftype	@"ET_EXEC"


//--------------------- .nv.info                  --------------------------
	.section	.nv.info,"",@"SHT_CUDA_INFO"
	.align	4


	//----- nvinfo : EIATTR_REGCOUNT
	.align		4
        /*0000*/ 	.byte	0x04, 0x2f
        /*0002*/ 	.short	(.L_2 - .L_1)
	.align		4
.L_1:
        /*0004*/ 	.word	index@(triton_per_fused_native_group_norm_28)
        /*0008*/ 	.word	0x00000012


	//----- nvinfo : EIATTR_MIN_STACK_SIZE
	.align		4
.L_2:
        /*000c*/ 	.byte	0x04, 0x12
        /*000e*/ 	.short	(.L_4 - .L_3)
	.align		4
.L_3:
        /*0010*/ 	.word	index@(triton_per_fused_native_group_norm_28)
        /*0014*/ 	.word	0x00000000


	//----- nvinfo : EIATTR_FRAME_SIZE
	.align		4
.L_4:
        /*0018*/ 	.byte	0x04, 0x11
        /*001a*/ 	.short	(.L_6 - .L_5)
	.align		4
.L_5:
        /*001c*/ 	.word	index@(triton_per_fused_native_group_norm_28)
        /*0020*/ 	.word	0x00000000


	//----- nvinfo : EIATTR_MIN_STACK_SIZE
	.align		4
.L_6:
        /*0024*/ 	.byte	0x04, 0x12
        /*0026*/ 	.short	(.L_8 - .L_7)
	.align		4
.L_7:
        /*0028*/ 	.word	index@(triton_per_fused_native_group_norm_28)
        /*002c*/ 	.word	0x00000000
.L_8:


//--------------------- .nv.info.triton_per_fused_native_group_norm_28 --------------------------
	.section	.nv.info.triton_per_fused_native_group_norm_28,"",@"SHT_CUDA_INFO"
	.sectionflags	@""
	.align	4


	//----- nvinfo : EIATTR_CUDA_API_VERSION
	.align		4
        /*0000*/ 	.byte	0x04, 0x37
        /*0002*/ 	.short	(.L_10 - .L_9)
.L_9:
        /*0004*/ 	.word	0x0000007c


	//----- nvinfo : EIATTR_KPARAM_INFO
	.align		4
.L_10:
        /*0008*/ 	.byte	0x04, 0x17
        /*000a*/ 	.short	(.L_12 - .L_11)
.L_11:
        /*000c*/ 	.word	0x00000000
        /*0010*/ 	.short	0x0005
        /*0012*/ 	.short	0x0024
        /*0014*/ 	.byte	0x00, 0xf0, 0x11, 0x00


	//----- nvinfo : EIATTR_KPARAM_INFO
	.align		4
.L_12:
        /*0018*/ 	.byte	0x04, 0x17
        /*001a*/ 	.short	(.L_14 - .L_13)
.L_13:
        /*001c*/ 	.word	0x00000000
        /*0020*/ 	.short	0x0004
        /*0022*/ 	.short	0x0020
        /*0024*/ 	.byte	0x00, 0xf0, 0x11, 0x00


	//----- nvinfo : EIATTR_KPARAM_INFO
	.align		4
.L_14:
        /*0028*/ 	.byte	0x04, 0x17
        /*002a*/ 	.short	(.L_16 - .L_15)
.L_15:
        /*002c*/ 	.word	0x00000000
        /*0030*/ 	.short	0x0003
        /*0032*/ 	.short	0x0018
        /*0034*/ 	.byte	0x00, 0xf4, 0x21, 0x00


	//----- nvinfo : EIATTR_KPARAM_INFO
	.align		4
.L_16:
        /*0038*/ 	.byte	0x04, 0x17
        /*003a*/ 	.short	(.L_18 - .L_17)
.L_17:
        /*003c*/ 	.word	0x00000000
        /*0040*/ 	.short	0x0002
        /*0042*/ 	.short	0x0010
        /*0044*/ 	.byte	0x00, 0xf4, 0x21, 0x00


	//----- nvinfo : EIATTR_KPARAM_INFO
	.align		4
.L_18:
        /*0048*/ 	.byte	0x04, 0x17
        /*004a*/ 	.short	(.L_20 - .L_19)
.L_19:
        /*004c*/ 	.word	0x00000000
        /*0050*/ 	.short	0x0001
        /*0052*/ 	.short	0x0008
        /*0054*/ 	.byte	0x00, 0xf4, 0x21, 0x00


	//----- nvinfo : EIATTR_KPARAM_INFO
	.align		4
.L_20:
        /*0058*/ 	.byte	0x04, 0x17
        /*005a*/ 	.short	(.L_22 - .L_21)
.L_21:
        /*005c*/ 	.word	0x00000000
        /*0060*/ 	.short	0x0000
        /*0062*/ 	.short	0x0000
        /*0064*/ 	.byte	0x00, 0xf4, 0x21, 0x00


	//----- nvinfo : EIATTR_SPARSE_MMA_MASK
	.align		4
.L_22:
        /*0068*/ 	.byte	0x03, 0x50
        /*006a*/ 	.short	0x0000


	//----- nvinfo : EIATTR_MAXREG_COUNT
	.align		4
        /*006c*/ 	.byte	0x03, 0x1b
        /*006e*/ 	.short	0x00ff


	//----- nvinfo : EIATTR_COOP_GROUP_MASK_REGIDS
	.align		4
        /*0070*/ 	.byte	0x04, 0x29
        /*0072*/ 	.short	(.L_24 - .L_23)


	//   ....[0]....
.L_23:
        /*0074*/ 	.word	0xffffffff


	//   ....[1]....
        /*0078*/ 	.word	0xffffffff


	//   ....[2]....
        /*007c*/ 	.word	0xffffffff


	//   ....[3]....
        /*0080*/ 	.word	0xffffffff


	//   ....[4]....
        /*0084*/ 	.word	0xffffffff


	//   ....[5]....
        /*0088*/ 	.word	0xffffffff


	//----- nvinfo : EIATTR_COOP_GROUP_INSTR_OFFSETS
	.align		4
.L_24:
        /*008c*/ 	.byte	0x04, 0x28
        /*008e*/ 	.short	(.L_26 - .L_25)


	//   ....[0]....
.L_25:
        /*0090*/ 	.word	0x000001e0


	//   ....[1]....
        /*0094*/ 	.word	0x00000200


	//   ....[2]....
        /*0098*/ 	.word	0x00000230


	//   ....[3]....
        /*009c*/ 	.word	0x00000320


	//   ....[4]....
        /*00a0*/ 	.word	0x00000340


	//   ....[5]....
        /*00a4*/ 	.word	0x00000380


	//----- nvinfo : EIATTR_EXIT_INSTR_OFFSETS
	.align		4
.L_26:
        /*00a8*/ 	.byte	0x04, 0x1c
        /*00aa*/ 	.short	(.L_28 - .L_27)


	//   ....[0]....
.L_27:
        /*00ac*/ 	.word	0x000004b0


	//   ....[1]....
        /*00b0*/ 	.word	0x00000500


	//----- nvinfo : EIATTR_REQNTID
	.align		4
.L_28:
        /*00b4*/ 	.byte	0x04, 0x10
        /*00b6*/ 	.short	(.L_30 - .L_29)
.L_29:
        /*00b8*/ 	.word	0x00000100
        /*00bc*/ 	.word	0x00000001
        /*00c0*/ 	.word	0x00000001


	//----- nvinfo : EIATTR_CBANK_PARAM_SIZE
	.align		4
.L_30:
        /*00c4*/ 	.byte	0x03, 0x19
        /*00c6*/ 	.short	0x0028


	//----- nvinfo : EIATTR_PARAM_CBANK
	.align		4
        /*00c8*/ 	.byte	0x04, 0x0a
        /*00ca*/ 	.short	(.L_32 - .L_31)
	.align		4
.L_31:
        /*00cc*/ 	.word	index@(.nv.constant0.triton_per_fused_native_group_norm_28)
        /*00d0*/ 	.short	0x0210
        /*00d2*/ 	.short	0x0028


	//----- nvinfo : EIATTR_SW_WAR
	.align		4
.L_32:
        /*00d4*/ 	.byte	0x04, 0x36
        /*00d6*/ 	.short	(.L_34 - .L_33)
.L_33:
        /*00d8*/ 	.word	0x00000008
.L_34:


//--------------------- .nv.callgraph             --------------------------
	.section	.nv.callgraph,"",@"SHT_CUDA_CALLGRAPH"
	.align	4
	.sectionentsize	8
	.align		4
        /*0000*/ 	.word	0x00000000
	.align		4
        /*0004*/ 	.word	0xffffffff
	.align		4
        /*0008*/ 	.word	0x00000000
	.align		4
        /*000c*/ 	.word	0xfffffffe
	.align		4
        /*0010*/ 	.word	0x00000000
	.align		4
        /*0014*/ 	.word	0xfffffffd
	.align		4
        /*0018*/ 	.word	0x00000000
	.align		4
        /*001c*/ 	.word	0xfffffffc


//--------------------- .nv.constant4             --------------------------
	.section	.nv.constant4,"a",@progbits
	.align	8
	.align		8
.nv.constant4:
        /*0000*/ 	.dword	_$_str


//--------------------- .text.triton_per_fused_native_group_norm_28 --------------------------
	.section	.text.triton_per_fused_native_group_norm_28,"ax",@progbits
	.sectionflags	@"SHF_BARRIERS=1"
	.align	128
        .global         triton_per_fused_native_group_norm_28
        .type           triton_per_fused_native_group_norm_28,@function
        .size           triton_per_fused_native_group_norm_28,(.L_x_1 - triton_per_fused_native_group_norm_28)
        .other          triton_per_fused_native_group_norm_28,@"STO_CUDA_ENTRY STV_DEFAULT"
triton_per_fused_native_group_norm_28:
.text.triton_per_fused_native_group_norm_28:
[----:B------:R-:W0:Y:S02]  /*0000*/  LDC R1, c[0x0][0x28] ;  /* 0x00000a00ff017b82 */ /* 0x000e240000000800 */
[----:B------:R-:W1:Y:S01]  /*0010*/  S2R R3, SR_TID.X ;  /* 0x0000000000037919 */ /* 0x000e620000002100 */
[----:B------:R-:W2:Y:S01]  /*0020*/  LDC.64 R10, c[0x0][0x210] ;  /* 0x00008400ff0a7b82 */ /* 0x000ea20000000a00 */
[----:B------:R-:W-:Y:S01]  /*0030*/  CS2R R6, SRZ ;  /* 0x0000000000067805 */ /* 0x000fe2000001ff00 */
[----:B------:R-:W-:Y:S01]  /*0040*/  ULDC.64 UR6, c[0x0][0x208] ;  /* 0x0000820000067ab9 */ /* 0x000fe20000000a00 */
[----:B------:R-:W3:Y:S01]  /*0050*/  S2R R0, SR_CTAID.X ;  /* 0x0000000000007919 */ /* 0x000ee20000002500 */
[----:B-1----:R-:W-:Y:S02]  /*0060*/  SHF.R.U32.HI R9, RZ, 0x3, R3 ;  /* 0x00000003ff097819 */ /* 0x002fe40000011603 */
[----:B------:R-:W-:Y:S02]  /*0070*/  SHF.L.U32 R4, R3, 0x2, RZ ;  /* 0x0000000203047819 */ /* 0x000fe400000006ff */
[----:B---3--:R-:W-:Y:S02]  /*0080*/  SHF.L.U32 R0, R0, 0x5, RZ ;  /* 0x0000000500007819 */ /* 0x008fe400000006ff */
[----:B------:R-:W-:-:S02]  /*0090*/  SGXT.U32 R9, R9, 0x5 ;  /* 0x000000050909781a */ /* 0x000fc40000000000 */
[----:B------:R-:W-:Y:S02]  /*00a0*/  LOP3.LUT R5, R4, 0x1c, RZ, 0xc0, !PT ;  /* 0x0000001c04057812 */ /* 0x000fe400078ec0ff */
[----:B------:R-:W-:-:S04]  /*00b0*/  LOP3.LUT R2, R0, R9, RZ, 0xfc, !PT ;  /* 0x0000000900027212 */ /* 0x000fc800078efcff */
[C---:B------:R-:W-:Y:S02]  /*00c0*/  ISETP.GE.AND P0, PT, R2.reuse, 0x80, PT ;  /* 0x000000800200780c */ /* 0x040fe40003f06270 */
[----:B------:R-:W-:-:S05]  /*00d0*/  LEA R5, R2, R5, 0x5 ;  /* 0x0000000502057211 */ /* 0x000fca00078e28ff */
[----:B--2---:R-:W-:Y:S01]  /*00e0*/  IMAD.WIDE R10, R5, 0x4, R10 ;  /* 0x00000004050a7825 */ /* 0x004fe200078e020a */
[----:B------:R-:W-:-:S06]  /*00f0*/  CS2R R4, SRZ ;  /* 0x0000000000047805 */ /* 0x000fcc000001ff00 */
[----:B------:R-:W2:Y:S01]  /*0100*/  @!P0 LDG.E.128 R4, desc[UR6][R10.64] ;  /* 0x000000060a048981 */ /* 0x000ea2000c1e1d00 */
[----:B------:R-:W1:Y:S01]  /*0110*/  S2UR UR5, SR_CgaCtaId ;  /* 0x00000000000579c3 */ /* 0x000e620000008800 */
[----:B------:R-:W-:Y:S01]  /*0120*/  UMOV UR4, 0x400 ;  /* 0x0000040000047882 */ /* 0x000fe20000000000 */
[----:B------:R-:W-:Y:S01]  /*0130*/  LOP3.LUT R15, R0, 0x1f, R3, 0xf8, !PT ;  /* 0x0000001f000f7812 */ /* 0x000fe200078ef803 */
[----:B-1----:R-:W-:-:S06]  /*0140*/  UPRMT UR4, UR5, 0x654, UR4 ;  /* 0x0000065405047896 */ /* 0x002fcc0008000004 */
[----:B------:R-:W-:Y:S02]  /*0150*/  LEA R9, R9, UR4, 0x2 ;  /* 0x0000000409097c11 */ /* 0x000fe4000f8e10ff */
[----:B--2---:R-:W-:Y:S02]  /*0160*/  SEL R4, R4, RZ, !P0 ;  /* 0x000000ff04047207 */ /* 0x004fe40004000000 */
[----:B------:R-:W-:Y:S02]  /*0170*/  SEL R5, R5, RZ, !P0 ;  /* 0x000000ff05057207 */ /* 0x000fe40004000000 */
[----:B------:R-:W-:Y:S02]  /*0180*/  SEL R6, R6, RZ, !P0 ;  /* 0x000000ff06067207 */ /* 0x000fe40004000000 */
[----:B------:R-:W-:Y:S01]  /*0190*/  SEL R7, R7, RZ, !P0 ;  /* 0x000000ff07077207 */ /* 0x000fe20004000000 */
[----:B------:R-:W-:-:S04]  /*01a0*/  FADD R13, R4, R5 ;  /* 0x00000005040d7221 */ /* 0x000fc80000000000 */
[----:B------:R-:W-:-:S04]  /*01b0*/  FADD R2, R6, R13 ;  /* 0x0000000d06027221 */ /* 0x000fc80000000000 */
[----:B------:R-:W-:-:S05]  /*01c0*/  FADD R2, R7, R2 ;  /* 0x0000000207027221 */ /* 0x000fca0000000000 */
[----:B------:R-:W-:-:S05]  /*01d0*/  FSEL R2, R2, RZ, !P0 ;  /* 0x000000ff02027208 */ /* 0x000fca0004000000 */
[----:B------:R-:W1:Y:S02]  /*01e0*/  SHFL.BFLY PT, R13, R2, 0x4, 0x1f ;  /* 0x0c801f00020d7f89 */ /* 0x000e6400000e0000 */
[----:B-1----:R-:W-:-:S05]  /*01f0*/  FADD R13, R2, R13 ;  /* 0x0000000d020d7221 */ /* 0x002fca0000000000 */
[----:B------:R-:W1:Y:S02]  /*0200*/  SHFL.BFLY PT, R8, R13, 0x2, 0x1f ;  /* 0x0c401f000d087f89 */ /* 0x000e6400000e0000 */
[----:B-1----:R-:W-:Y:S01]  /*0210*/  FADD R8, R13, R8 ;  /* 0x000000080d087221 */ /* 0x002fe20000000000 */
[----:B------:R-:W-:-:S04]  /*0220*/  HFMA2.MMA R13, -RZ, RZ, 1.25, 0 ;  /* 0x3d000000ff0d7435 */ /* 0x000fc800000001ff */
[----:B------:R-:W1:Y:S02]  /*0230*/  SHFL.BFLY PT, R11, R8, 0x1, 0x1f ;  /* 0x0c201f00080b7f89 */ /* 0x000e6400000e0000 */
[----:B-1----:R-:W-:-:S04]  /*0240*/  FADD R10, R8, R11 ;  /* 0x0000000b080a7221 */ /* 0x002fc80000000000 */
[C---:B------:R-:W-:Y:S01]  /*0250*/  FFMA R5, R10.reuse, -0.03125, R5 ;  /* 0xbd0000000a057823 */ /* 0x040fe20000000005 */
[C---:B------:R-:W-:Y:S01]  /*0260*/  FFMA R4, R10.reuse, -0.03125, R4 ;  /* 0xbd0000000a047823 */ /* 0x040fe20000000004 */
[C---:B------:R-:W-:Y:S01]  /*0270*/  FFMA R6, R10.reuse, -0.03125, R6 ;  /* 0xbd0000000a067823 */ /* 0x040fe20000000006 */
[----:B------:R-:W-:Y:S01]  /*0280*/  FFMA R7, R10, -0.03125, R7 ;  /* 0xbd0000000a077823 */ /* 0x000fe20000000007 */
[----:B------:R-:W-:Y:S01]  /*0290*/  FMUL R5, R5, R5 ;  /* 0x0000000505057220 */ /* 0x000fe20000400000 */
[----:B------:R-:W-:Y:S03]  /*02a0*/  STS [R9], R10 ;  /* 0x0000000a09007388 */ /* 0x000fe60000000800 */
[----:B------:R-:W-:-:S04]  /*02b0*/  FFMA R5, R4, R4, R5 ;  /* 0x0000000404057223 */ /* 0x000fc80000000005 */
[----:B------:R-:W-:-:S04]  /*02c0*/  FFMA R6, R6, R6, R5 ;  /* 0x0000000606067223 */ /* 0x000fc80000000005 */
[----:B------:R-:W-:-:S05]  /*02d0*/  FFMA R6, R7, R7, R6 ;  /* 0x0000000707067223 */ /* 0x000fca0000000006 */
[----:B------:R-:W-:Y:S01]  /*02e0*/  FSEL R6, R6, RZ, !P0 ;  /* 0x000000ff06067208 */ /* 0x000fe20004000000 */
[----:B------:R-:W-:Y:S01]  /*02f0*/  BAR.SYNC.DEFER_BLOCKING 0x0 ;  /* 0x0000000000007b1d */ /* 0x000fe20000010000 */
[----:B------:R-:W-:-:S04]  /*0300*/  LOP3.LUT P0, RZ, R3, 0xe0, RZ, 0xc0, !PT ;  /* 0x000000e003ff7812 */ /* 0x000fc8000780c0ff */
[----:B------:R-:W-:Y:S01]  /*0310*/  ISETP.LT.AND P0, PT, R15, 0x80, !P0 ;  /* 0x000000800f00780c */ /* 0x000fe20004701270 */
[----:B------:R-:W1:Y:S02]  /*0320*/  SHFL.BFLY PT, R5, R6, 0x4, 0x1f ;  /* 0x0c801f0006057f89 */ /* 0x000e6400000e0000 */
[----:B-1----:R-:W-:-:S05]  /*0330*/  FADD R5, R6, R5 ;  /* 0x0000000506057221 */ /* 0x002fca0000000000 */
[----:B------:R-:W1:Y:S02]  /*0340*/  SHFL.BFLY PT, R2, R5, 0x2, 0x1f ;  /* 0x0c401f0005027f89 */ /* 0x000e6400000e0000 */
[----:B-1----:R-:W-:Y:S01]  /*0350*/  FADD R4, R5, R2 ;  /* 0x0000000205047221 */ /* 0x002fe20000000000 */
[----:B------:R-:W-:-:S04]  /*0360*/  LOP3.LUT R2, R3, 0x1f, RZ, 0xc0, !PT ;  /* 0x0000001f03027812 */ /* 0x000fc800078ec0ff */
[----:B------:R-:W-:Y:S01]  /*0370*/  LEA R8, R2, UR4, 0x2 ;  /* 0x0000000402087c11 */ /* 0x000fe2000f8e10ff */
[----:B------:R-:W1:Y:S04]  /*0380*/  SHFL.BFLY PT, R7, R4, 0x1, 0x1f ;  /* 0x0c201f0004077f89 */ /* 0x000e6800000e0000 */
[----:B------:R-:W2:Y:S01]  /*0390*/  LDS R11, [R8] ;  /* 0x00000000080b7984 */ /* 0x000ea20000000800 */
[----:B-1----:R-:W-:Y:S01]  /*03a0*/  FADD R12, R4, R7 ;  /* 0x00000007040c7221 */ /* 0x002fe20000000000 */
[----:B------:R-:W-:Y:S08]  /*03b0*/  BAR.SYNC.DEFER_BLOCKING 0x0 ;  /* 0x0000000000007b1d */ /* 0x000ff00000010000 */
[----:B------:R-:W1:Y:S08]  /*03c0*/  LDC.64 R4, c[0x0][0x228] ;  /* 0x00008a00ff047b82 */ /* 0x000e700000000a00 */
[----:B------:R-:W3:Y:S01]  /*03d0*/  LDC.64 R6, c[0x0][0x218] ;  /* 0x00008600ff067b82 */ /* 0x000ee20000000a00 */
[----:B--2---:R-:W-:Y:S01]  /*03e0*/  FMUL R11, R11, 0.03125 ;  /* 0x3d0000000b0b7820 */ /* 0x004fe20000400000 */
[----:B------:R-:W-:Y:S06]  /*03f0*/  STS [R9], R12 ;  /* 0x0000000c09007388 */ /* 0x000fec0000000800 */
[----:B------:R-:W-:Y:S06]  /*0400*/  BAR.SYNC.DEFER_BLOCKING 0x0 ;  /* 0x0000000000007b1d */ /* 0x000fec0000010000 */
[----:B------:R-:W2:Y:S02]  /*0410*/  LDS R2, [R8] ;  /* 0x0000000008027984 */ /* 0x000ea40000000800 */
[----:B------:R-:W-:Y:S06]  /*0420*/  BAR.SYNC.DEFER_BLOCKING 0x0 ;  /* 0x0000000000007b1d */ /* 0x000fec0000010000 */
[----:B------:R4:W-:Y:S01]  /*0430*/  STS [R9], R12 ;  /* 0x0000000c09007388 */ /* 0x0009e20000000800 */
[----:B--2---:R-:W-:Y:S01]  /*0440*/  FFMA R13, R2, R13, 9.9999997473787516356e-06 ;  /* 0x3727c5ac020d7423 */ /* 0x004fe2000000000d */
[----:B-1----:R-:W-:-:S04]  /*0450*/  IMAD.WIDE R2, R15, 0x4, R4 ;  /* 0x000000040f027825 */ /* 0x002fc800078e0204 */
[----:B---3--:R-:W-:Y:S01]  /*0460*/  IMAD.WIDE R4, R15, 0x4, R6 ;  /* 0x000000040f047825 */ /* 0x008fe200078e0206 */
[----:B------:R-:W1:Y:S01]  /*0470*/  MUFU.RSQ R13, R13 ;  /* 0x0000000d000d7308 */ /* 0x000e620000001400 */
[----:B------:R-:W-:Y:S06]  /*0480*/  BAR.SYNC.DEFER_BLOCKING 0x0 ;  /* 0x0000000000007b1d */ /* 0x000fec0000010000 */
[----:B-1----:R4:W-:Y:S04]  /*0490*/  @P0 STG.E desc[UR6][R2.64], R13 ;  /* 0x0000000d02000986 */ /* 0x0029e8000c101906 */
[----:B------:R4:W-:Y:S01]  /*04a0*/  @P0 STG.E desc[UR6][R4.64], R11 ;  /* 0x0000000b04000986 */ /* 0x0009e2000c101906 */
[----:B------:R-:W-:Y:S05]  /*04b0*/  @!P0 EXIT ;  /* 0x000000000000894d */ /* 0x000fea0003800000 */
[----:B----4-:R-:W0:Y:S01]  /*04c0*/  LDS R5, [R8] ;  /* 0x0000000008057984 */ /* 0x010e220000000800 */
[----:B------:R-:W1:Y:S02]  /*04d0*/  LDC.64 R2, c[0x0][0x220] ;  /* 0x00008800ff027b82 */ /* 0x000e640000000a00 */
[----:B-1----:R-:W-:-:S05]  /*04e0*/  IMAD.WIDE R2, R15, 0x4, R2 ;  /* 0x000000040f027825 */ /* 0x002fca00078e0202 */
[----:B0-----:R-:W-:Y:S01]  /*04f0*/  STG.E desc[UR6][R2.64], R5 ;  /* 0x0000000502007986 */ /* 0x001fe2000c101906 */
[----:B------:R-:W-:Y:S05]  /*0500*/  EXIT ;  /* 0x000000000000794d */ /* 0x000fea0003800000 */
.L_x_0:
[----:B------:R-:W-:-:S00]  /*0510*/  BRA `(.L_x_0) ;  /* 0xfffffffc00fc7947 */ /* 0x000fc0000383ffff */
[----:B------:R-:W-:-:S00]  /*0520*/  NOP ;  /* 0x0000000000007918 */ /* 0x000fc00000000000 */
        /* <DEDUP_REMOVED lines=13> */
.L_x_1:


//--------------------- .nv.global.init           --------------------------
	.section	.nv.global.init,"aw",@progbits
.nv.global.init:
	.type		_$_str,@object
	.size		_$_str,(.L_0 - _$_str)
_$_str:
        /*0000*/ 	.byte	0x5f, 0x5f, 0x43, 0x55, 0x44, 0x41, 0x5f, 0x46, 0x54, 0x5a, 0x00
.L_0:


//--------------------- .nv.shared.triton_per_fused_native_group_norm_28 --------------------------
	.section	.nv.shared.triton_per_fused_native_group_norm_28,"aw",@nobits
	.sectionflags	@""
	.align	16
	.zero		1024


//--------------------- .nv.constant0.triton_per_fused_native_group_norm_28 --------------------------
	.section	.nv.constant0.triton_per_fused_native_group_norm_28,"a",@progbits
	.sectionflags	@""
	.align	4
.nv.constant0.triton_per_fused_native_group_norm_28:
	.zero		568
